	.headerflags	@"EF_CUDA_TEXMODE_UNIFIED EF_CUDA_64BIT_ADDRESS EF_CUDA_ACCELERATORS EF_CUDA_SM90 EF_CUDA_VIRTUAL_SM(EF_CUDA_SM90)"
	.elftype	@"ET_EXEC"


//--------------------- .nv.info                  --------------------------
	.section	.nv.info,"",@"SHT_CUDA_INFO"
	.align	4


	//----- nvinfo : EIATTR_REGCOUNT
	.align		4
        /*0000*/ 	.byte	0x04, 0x2f
        /*0002*/ 	.short	(.L_3 - .L_2)
	.align		4
.L_2:
        /*0004*/ 	.word	index@(triton_poi_fused__native_batch_norm_legit_no_training_add_div_hardtanh_mul_14)
        /*0008*/ 	.word	0x00000010


	//----- nvinfo : EIATTR_MIN_STACK_SIZE
	.align		4
.L_3:
        /*000c*/ 	.byte	0x04, 0x12
        /*000e*/ 	.short	(.L_5 - .L_4)
	.align		4
.L_4:
        /*0010*/ 	.word	index@(triton_poi_fused__native_batch_norm_legit_no_training_add_div_hardtanh_mul_14)
        /*0014*/ 	.word	0x00000000


	//----- nvinfo : EIATTR_FRAME_SIZE
	.align		4
.L_5:
        /*0018*/ 	.byte	0x04, 0x11
        /*001a*/ 	.short	(.L_7 - .L_6)
	.align		4
.L_6:
        /*001c*/ 	.word	index@(triton_poi_fused__native_batch_norm_legit_no_training_add_div_hardtanh_mul_14)
        /*0020*/ 	.word	0x00000000


	//----- nvinfo : EIATTR_MIN_STACK_SIZE
	.align		4
.L_7:
        /*0024*/ 	.byte	0x04, 0x12
        /*0026*/ 	.short	(.L_9 - .L_8)
	.align		4
.L_8:
        /*0028*/ 	.word	index@(triton_poi_fused__native_batch_norm_legit_no_training_add_div_hardtanh_mul_14)
        /*002c*/ 	.word	0x00000000
.L_9:


//--------------------- .nv.info.triton_poi_fused__native_batch_norm_legit_no_training_add_div_hardtanh_mul_14 --------------------------
	.section	.nv.info.triton_poi_fused__native_batch_norm_legit_no_training_add_div_hardtanh_mul_14,"",@"SHT_CUDA_INFO"
	.sectionflags	@""
	.align	4


	//----- nvinfo : EIATTR_CUDA_API_VERSION
	.align		4
        /*0000*/ 	.byte	0x04, 0x37
        /*0002*/ 	.short	(.L_11 - .L_10)
.L_10:
        /*0004*/ 	.word	0x0000007c


	//----- nvinfo : EIATTR_KPARAM_INFO
	.align		4
.L_11:
        /*0008*/ 	.byte	0x04, 0x17
        /*000a*/ 	.short	(.L_13 - .L_12)
.L_12:
        /*000c*/ 	.word	0x00000000
        /*0010*/ 	.short	0x0006
        /*0012*/ 	.short	0x0030
        /*0014*/ 	.byte	0x00, 0xf0, 0x11, 0x00


	//----- nvinfo : EIATTR_KPARAM_INFO
	.align		4
.L_13:
        /*0018*/ 	.byte	0x04, 0x17
        /*001a*/ 	.short	(.L_15 - .L_14)
.L_14:
        /*001c*/ 	.word	0x00000000
        /*0020*/ 	.short	0x0005
        /*0022*/ 	.short	0x0028
        /*0024*/ 	.byte	0x00, 0xf4, 0x21, 0x00


	//----- nvinfo : EIATTR_KPARAM_INFO
	.align		4
.L_15:
        /*0028*/ 	.byte	0x04, 0x17
        /*002a*/ 	.short	(.L_17 - .L_16)
.L_16:
        /*002c*/ 	.word	0x00000000
        /*0030*/ 	.short	0x0004
        /*0032*/ 	.short	0x0020
        /*0034*/ 	.byte	0x00, 0xf4, 0x21, 0x00


	//----- nvinfo : EIATTR_KPARAM_INFO
	.align		4
.L_17:
        /*0038*/ 	.byte	0x04, 0x17
        /*003a*/ 	.short	(.L_19 - .L_18)
.L_18:
        /*003c*/ 	.word	0x00000000
        /*0040*/ 	.short	0x0003
        /*0042*/ 	.short	0x0018
        /*0044*/ 	.byte	0x00, 0xf4, 0x21, 0x00


	//----- nvinfo : EIATTR_KPARAM_INFO
	.align		4
.L_19:
        /*0048*/ 	.byte	0x04, 0x17
        /*004a*/ 	.short	(.L_21 - .L_20)
.L_20:
        /*004c*/ 	.word	0x00000000
        /*0050*/ 	.short	0x0002
        /*0052*/ 	.short	0x0010
        /*0054*/ 	.byte	0x00, 0xf4, 0x21, 0x00


	//----- nvinfo : EIATTR_KPARAM_INFO
	.align		4
.L_21:
        /*0058*/ 	.byte	0x04, 0x17
        /*005a*/ 	.short	(.L_23 - .L_22)
.L_22:
        /*005c*/ 	.word	0x00000000
        /*0060*/ 	.short	0x0001
        /*0062*/ 	.short	0x0008
        /*0064*/ 	.byte	0x00, 0xf4, 0x21, 0x00


	//----- nvinfo : EIATTR_KPARAM_INFO
	.align		4
.L_23:
        /*0068*/ 	.byte	0x04, 0x17
        /*006a*/ 	.short	(.L_25 - .L_24)
.L_24:
        /*006c*/ 	.word	0x00000000
        /*0070*/ 	.short	0x0000
        /*0072*/ 	.short	0x0000
        /*0074*/ 	.byte	0x00, 0xf4, 0x21, 0x00


	//----- nvinfo : EIATTR_SPARSE_MMA_MASK
	.align		4
.L_25:
        /*0078*/ 	.byte	0x03, 0x50
        /*007a*/ 	.short	0x0000


	//----- nvinfo : EIATTR_MAXREG_COUNT
	.align		4
        /*007c*/ 	.byte	0x03, 0x1b
        /*007e*/ 	.short	0x00ff


	//----- nvinfo : EIATTR_EXIT_INSTR_OFFSETS
	.align		4
        /*0080*/ 	.byte	0x04, 0x1c
        /*0082*/ 	.short	(.L_27 - .L_26)


	//   ....[0]....
.L_26:
        /*0084*/ 	.word	0x00000320


	//----- nvinfo : EIATTR_REQNTID
	.align		4
.L_27:
        /*0088*/ 	.byte	0x04, 0x10
        /*008a*/ 	.short	(.L_29 - .L_28)
.L_28:
        /*008c*/ 	.word	0x00000080
        /*0090*/ 	.word	0x00000001
        /*0094*/ 	.word	0x00000001


	//----- nvinfo : EIATTR_CBANK_PARAM_SIZE
	.align		4
.L_29:
        /*0098*/ 	.byte	0x03, 0x19
        /*009a*/ 	.short	0x0034


	//----- nvinfo : EIATTR_PARAM_CBANK
	.align		4
        /*009c*/ 	.byte	0x04, 0x0a
        /*009e*/ 	.short	(.L_31 - .L_30)
	.align		4
.L_30:
        /*00a0*/ 	.word	index@(.nv.constant0.triton_poi_fused__native_batch_norm_legit_no_training_add_div_hardtanh_mul_14)
        /*00a4*/ 	.short	0x0210
        /*00a6*/ 	.short	0x0034


	//----- nvinfo : EIATTR_SW_WAR
	.align		4
.L_31:
        /*00a8*/ 	.byte	0x04, 0x36
        /*00aa*/ 	.short	(.L_33 - .L_32)
.L_32:
        /*00ac*/ 	.word	0x00000008
.L_33:


//--------------------- .nv.callgraph             --------------------------
	.section	.nv.callgraph,"",@"SHT_CUDA_CALLGRAPH"
	.align	4
	.sectionentsize	8
	.align		4
        /*0000*/ 	.word	0x00000000
	.align		4
        /*0004*/ 	.word	0xffffffff
	.align		4
        /*0008*/ 	.word	0x00000000
	.align		4
        /*000c*/ 	.word	0xfffffffe
	.align		4
        /*0010*/ 	.word	0x00000000
	.align		4
        /*0014*/ 	.word	0xfffffffd
	.align		4
        /*0018*/ 	.word	0x00000000
	.align		4
        /*001c*/ 	.word	0xfffffffc


//--------------------- .nv.constant4             --------------------------
	.section	.nv.constant4,"a",@progbits
	.align	8
	.align		8
.nv.constant4:
        /*0000*/ 	.dword	_$_str
	.align		8
        /*0008*/ 	.dword	_$_str_$_2


//--------------------- .text.triton_poi_fused__native_batch_norm_legit_no_training_add_div_hardtanh_mul_14 --------------------------
	.section	.text.triton_poi_fused__native_batch_norm_legit_no_training_add_div_hardtanh_mul_14,"ax",@progbits
	.align	128
        .global         triton_poi_fused__native_batch_norm_legit_no_training_add_div_hardtanh_mul_14
        .type           triton_poi_fused__native_batch_norm_legit_no_training_add_div_hardtanh_mul_14,@function
        .size           triton_poi_fused__native_batch_norm_legit_no_training_add_div_hardtanh_mul_14,(.L_x_1 - triton_poi_fused__native_batch_norm_legit_no_training_add_div_hardtanh_mul_14)
        .other          triton_poi_fused__native_batch_norm_legit_no_training_add_div_hardtanh_mul_14,@"STO_CUDA_ENTRY STV_DEFAULT"
triton_poi_fused__native_batch_norm_legit_no_training_add_div_hardtanh_mul_14:
.text.triton_poi_fused__native_batch_norm_legit_no_training_add_div_hardtanh_mul_14:
[----:B------:R-:W-:Y:S01]  /*0000*/  LDC R1, c[0x0][0x28] ;  /* 0x00000a00ff017b82 */ /* 0x000fe20000000800 */
[----:B------:R-:W1:Y:S07]  /*0010*/  S2R R0, SR_TID.X ;  /* 0x0000000000007919 */ /* 0x000e6e0000002100 */
[----:B------:R-:W2:Y:S01]  /*0020*/  LDC.64 R6, c[0x0][0x228] ;  /* 0x00008a00ff067b82 */ /* 0x000ea20000000a00 */
[----:B------:R-:W-:Y:S01]  /*0030*/  ULDC.64 UR4, c[0x0][0x208] ;  /* 0x0000820000047ab9 */ /* 0x000fe20000000a00 */
[----:B------:R-:W3:Y:S06]  /*0040*/  S2R R3, SR_CTAID.X ;  /* 0x0000000000037919 */ /* 0x000eec0000002500 */
[----:B------:R-:W4:Y:S08]  /*0050*/  LDC.64 R4, c[0x0][0x220] ;  /* 0x00008800ff047b82 */ /* 0x000f300000000a00 */
[----:B------:R-:W5:Y:S08]  /*0060*/  LDC.64 R8, c[0x0][0x230] ;  /* 0x00008c00ff087b82 */ /* 0x000f700000000a00 */
[----:B------:R-:W5:Y:S01]  /*0070*/  LDC.64 R10, c[0x0][0x238] ;  /* 0x00008e00ff0a7b82 */ /* 0x000f620000000a00 */
[----:B-1----:R-:W-:-:S04]  /*0080*/  LOP3.LUT R0, R0, 0x7f, RZ, 0xc0, !PT ;  /* 0x0000007f00007812 */ /* 0x002fc800078ec0ff */
[----:B---3--:R-:W-:-:S05]  /*0090*/  LEA R0, R3, R0, 0x7 ;  /* 0x0000000003007211 */ /* 0x008fca00078e38ff */
[----:B------:R-:W-:-:S05]  /*00a0*/  IMAD.HI R2, R0, 0x2aaaaaab, RZ ;  /* 0x2aaaaaab00027827 */ /* 0x000fca00078e02ff */
[----:B------:R-:W-:-:S04]  /*00b0*/  SHF.R.U32.HI R3, RZ, 0x1f, R2 ;  /* 0x0000001fff037819 */ /* 0x000fc80000011602 */
[----:B------:R-:W-:-:S05]  /*00c0*/  LEA.HI R3, R2, R3, RZ, 0x1c ;  /* 0x0000000302037211 */ /* 0x000fca00078fe0ff */
[----:B------:R-:W-:Y:S02]  /*00d0*/  IMAD R13, R3, -0x60, R0 ;  /* 0xffffffa0030d7824 */ /* 0x000fe400078e0200 */
[----:B------:R-:W1:Y:S02]  /*00e0*/  LDC.64 R2, c[0x0][0x218] ;  /* 0x00008600ff027b82 */ /* 0x000e640000000a00 */
[----:B--2---:R-:W-:-:S06]  /*00f0*/  IMAD.WIDE R6, R13, 0x4, R6 ;  /* 0x000000040d067825 */ /* 0x004fcc00078e0206 */
[----:B------:R-:W2:Y:S01]  /*0100*/  LDG.E.EL R6, desc[UR4][R6.64] ;  /* 0x0000000406067981 */ /* 0x000ea2000c2e1900 */
[----:B----4-:R-:W-:-:S04]  /*0110*/  IMAD.WIDE R4, R13, 0x4, R4 ;  /* 0x000000040d047825 */ /* 0x010fc800078e0204 */
[C---:B-----5:R-:W-:Y:S02]  /*0120*/  IMAD.WIDE R8, R13.reuse, 0x4, R8 ;  /* 0x000000040d087825 */ /* 0x060fe400078e0208 */
[----:B------:R3:W4:Y:S02]  /*0130*/  LDG.E.EL R5, desc[UR4][R4.64] ;  /* 0x0000000404057981 */ /* 0x000724000c2e1900 */
[----:B0-----:R-:W-:Y:S02]  /*0140*/  IMAD.WIDE R10, R13, 0x4, R10 ;  /* 0x000000040d0a7825 */ /* 0x001fe400078e020a */
[----:B------:R-:W5:Y:S04]  /*0150*/  LDG.E.EL R8, desc[UR4][R8.64] ;  /* 0x0000000408087981 */ /* 0x000f68000c2e1900 */
[----:B------:R-:W5:Y:S01]  /*0160*/  LDG.E.EL R11, desc[UR4][R10.64] ;  /* 0x000000040a0b7981 */ /* 0x000f62000c2e1900 */
[----:B-1----:R-:W-:-:S06]  /*0170*/  IMAD.WIDE R2, R0, 0x4, R2 ;  /* 0x0000000400027825 */ /* 0x002fcc00078e0202 */
[----:B------:R-:W4:Y:S01]  /*0180*/  LDG.E R2, desc[UR4][R2.64] ;  /* 0x0000000402027981 */ /* 0x000f22000c1e1900 */
[----:B---3--:R-:W-:Y:S01]  /*0190*/  HFMA2.MMA R4, -RZ, RZ, 1.625, 0 ;  /* 0x3e800000ff047435 */ /* 0x008fe200000001ff */
[----:B--2---:R-:W-:-:S04]  /*01a0*/  FADD R6, R6, 9.9999997473787516356e-06 ;  /* 0x3727c5ac06067421 */ /* 0x004fc80000000000 */
[----:B------:R-:W0:Y:S02]  /*01b0*/  MUFU.SQRT R7, R6 ;  /* 0x0000000600077308 */ /* 0x000e240000002000 */
[C---:B0-----:R-:W-:Y:S02]  /*01c0*/  FSETP.GT.AND P0, PT, R7.reuse, 8.50705917302346158658e+37, PT ;  /* 0x7e8000000700780b */ /* 0x041fe40003f04000 */
[----:B------:R-:W-:-:S11]  /*01d0*/  FSETP.GEU.AND P1, PT, R7, 1.175494350822287508e-38, PT ;  /* 0x008000000700780b */ /* 0x000fd60003f2e000 */
[----:B------:R-:W-:-:S04]  /*01e0*/  @P0 FMUL R7, R7, 0.25 ;  /* 0x3e80000007070820 */ /* 0x000fc80000400000 */
[----:B------:R-:W-:-:S06]  /*01f0*/  @!P1 FMUL R7, R7, 16777216 ;  /* 0x4b80000007079820 */ /* 0x000fcc0000400000 */
[----:B------:R-:W0:Y:S01]  /*0200*/  MUFU.RCP R7, R7 ;  /* 0x0000000700077308 */ /* 0x000e220000001000 */
[----:B------:R-:W-:Y:S01]  /*0210*/  FSEL R4, R4, 1, P0 ;  /* 0x3f80000004047808 */ /* 0x000fe20000000000 */
[----:B----4-:R-:W-:-:S04]  /*0220*/  FADD R2, R2, -R5 ;  /* 0x8000000502027221 */ /* 0x010fc80000000000 */
[----:B------:R-:W-:-:S04]  /*0230*/  @!P1 FMUL R4, R4, 16777216 ;  /* 0x4b80000004049820 */ /* 0x000fc80000400000 */
[----:B0-----:R-:W-:-:S04]  /*0240*/  FMUL R3, R7, R4 ;  /* 0x0000000407037220 */ /* 0x001fc80000400000 */
[----:B------:R-:W-:-:S04]  /*0250*/  FMUL R2, R2, R3 ;  /* 0x0000000302027220 */ /* 0x000fc80000400000 */
[----:B-----5:R-:W-:Y:S02]  /*0260*/  FFMA R8, R8, R2, R11 ;  /* 0x0000000208087223 */ /* 0x020fe4000000000b */
[----:B------:R-:W0:Y:S02]  /*0270*/  LDC.64 R2, c[0x0][0x210] ;  /* 0x00008400ff027b82 */ /* 0x000e240000000a00 */
[----:B------:R-:W-:-:S05]  /*0280*/  FADD R4, R8, 3 ;  /* 0x4040000008047421 */ /* 0x000fca0000000000 */
[----:B------:R-:W-:-:S04]  /*0290*/  FSETP.GTU.AND P0, PT, R4, RZ, PT ;  /* 0x000000ff0400720b */ /* 0x000fc80003f0c000 */
[----:B------:R-:W-:-:S04]  /*02a0*/  FSEL R4, R4, RZ, P0 ;  /* 0x000000ff04047208 */ /* 0x000fc80000000000 */
[C---:B------:R-:W-:Y:S01]  /*02b0*/  FSETP.GEU.AND P1, PT, R4.reuse, 6, PT ;  /* 0x40c000000400780b */ /* 0x040fe20003f2e000 */
[C---:B------:R-:W-:Y:S01]  /*02c0*/  FMUL R5, R4.reuse, 0.16666667163372039795 ;  /* 0x3e2aaaab04057820 */ /* 0x040fe20000400000 */
[----:B------:R-:W-:-:S11]  /*02d0*/  FSETP.NAN.AND P0, PT, R4, R4, PT ;  /* 0x000000040400720b */ /* 0x000fd60003f08000 */
[----:B------:R-:W-:Y:S01]  /*02e0*/  @P1 FSEL R5, R5, 1, P0 ;  /* 0x3f80000005051808 */ /* 0x000fe20000000000 */
[----:B0-----:R-:W-:-:S04]  /*02f0*/  IMAD.WIDE R2, R0, 0x4, R2 ;  /* 0x0000000400027825 */ /* 0x001fc800078e0202 */
[----:B------:R-:W-:-:S05]  /*0300*/  FMUL R5, R8, R5 ;  /* 0x0000000508057220 */ /* 0x000fca0000400000 */
[----:B------:R-:W-:Y:S01]  /*0310*/  STG.E desc[UR4][R2.64], R5 ;  /* 0x0000000502007986 */ /* 0x000fe2000c101904 */
[----:B------:R-:W-:Y:S05]  /*0320*/  EXIT ;  /* 0x000000000000794d */ /* 0x000fea0003800000 */
.L_x_0:
[----:B------:R-:W-:-:S00]  /*0330*/  BRA `(.L_x_0) ;  /* 0xfffffffc00fc7947 */ /* 0x000fc0000383ffff */
[----:B------:R-:W-:-:S00]  /*0340*/  NOP ;  /* 0x0000000000007918 */ /* 0x000fc00000000000 */
        /* <DEDUP_REMOVED lines=11> */
.L_x_1:


//--------------------- .nv.global.init           --------------------------
	.section	.nv.global.init,"aw",@progbits
.nv.global.init:
	.type		_$_str,@object
	.size		_$_str,(_$_str_$_2 - _$_str)
_$_str:
        /*0000*/ 	.byte	0x5f, 0x5f, 0x43, 0x55, 0x44, 0x41, 0x5f, 0x46, 0x54, 0x5a, 0x00
	.type		_$_str_$_2,@object
	.size		_$_str_$_2,(.L_1 - _$_str_$_2)
_$_str_$_2:
        /*000b*/ 	.byte	0x5f, 0x5f, 0x43, 0x55, 0x44, 0x41, 0x5f, 0x50, 0x52, 0x45, 0x43, 0x5f, 0x53, 0x51, 0x52, 0x54
        /*001b*/ 	.byte	0x00
.L_1:


//--------------------- .nv.constant0.triton_poi_fused__native_batch_norm_legit_no_training_add_div_hardtanh_mul_14 --------------------------
	.section	.nv.constant0.triton_poi_fused__native_batch_norm_legit_no_training_add_div_hardtanh_mul_14,"a",@progbits
	.sectionflags	@""
	.align	4
.nv.constant0.triton_poi_fused__native_batch_norm_legit_no_training_add_div_hardtanh_mul_14:
	.zero		580
